	.headerflags	@"EF_CUDA_TEXMODE_UNIFIED EF_CUDA_64BIT_ADDRESS EF_CUDA_ACCELERATORS EF_CUDA_SM90 EF_CUDA_VIRTUAL_SM(EF_CUDA_SM90)"
	.elftype	@"ET_EXEC"


//--------------------- .nv.info                  --------------------------
	.section	.nv.info,"",@"SHT_CUDA_INFO"
	.align	4


	//----- nvinfo : EIATTR_REGCOUNT
	.align		4
        /*0000*/ 	.byte	0x04, 0x2f
        /*0002*/ 	.short	(.L_1 - .L_0)
	.align		4
.L_0:
        /*0004*/ 	.word	index@(triton_poi_fused_convolution_18)
        /*0008*/ 	.word	0x0000001e


	//----- nvinfo : EIATTR_MIN_STACK_SIZE
	.align		4
.L_1:
        /*000c*/ 	.byte	0x04, 0x12
        /*000e*/ 	.short	(.L_3 - .L_2)
	.align		4
.L_2:
        /*0010*/ 	.word	index@(triton_poi_fused_convolution_18)
        /*0014*/ 	.word	0x00000000


	//----- nvinfo : EIATTR_FRAME_SIZE
	.align		4
.L_3:
        /*0018*/ 	.byte	0x04, 0x11
        /*001a*/ 	.short	(.L_5 - .L_4)
	.align		4
.L_4:
        /*001c*/ 	.word	index@(triton_poi_fused_convolution_18)
        /*0020*/ 	.word	0x00000000


	//----- nvinfo : EIATTR_MIN_STACK_SIZE
	.align		4
.L_5:
        /*0024*/ 	.byte	0x04, 0x12
        /*0026*/ 	.short	(.L_7 - .L_6)
	.align		4
.L_6:
        /*0028*/ 	.word	index@(triton_poi_fused_convolution_18)
        /*002c*/ 	.word	0x00000000
.L_7:


//--------------------- .nv.info.triton_poi_fused_convolution_18 --------------------------
	.section	.nv.info.triton_poi_fused_convolution_18,"",@"SHT_CUDA_INFO"
	.sectionflags	@""
	.align	4


	//----- nvinfo : EIATTR_CUDA_API_VERSION
	.align		4
        /*0000*/ 	.byte	0x04, 0x37
        /*0002*/ 	.short	(.L_9 - .L_8)
.L_8:
        /*0004*/ 	.word	0x0000007c


	//----- nvinfo : EIATTR_KPARAM_INFO
	.align		4
.L_9:
        /*0008*/ 	.byte	0x04, 0x17
        /*000a*/ 	.short	(.L_11 - .L_10)
.L_10:
        /*000c*/ 	.word	0x00000000
        /*0010*/ 	.short	0x0003
        /*0012*/ 	.short	0x0014
        /*0014*/ 	.byte	0x00, 0xf0, 0x11, 0x00


	//----- nvinfo : EIATTR_KPARAM_INFO
	.align		4
.L_11:
        /*0018*/ 	.byte	0x04, 0x17
        /*001a*/ 	.short	(.L_13 - .L_12)
.L_12:
        /*001c*/ 	.word	0x00000000
        /*0020*/ 	.short	0x0002
        /*0022*/ 	.short	0x0010
        /*0024*/ 	.byte	0x00, 0xf0, 0x11, 0x00


	//----- nvinfo : EIATTR_KPARAM_INFO
	.align		4
.L_13:
        /*0028*/ 	.byte	0x04, 0x17
        /*002a*/ 	.short	(.L_15 - .L_14)
.L_14:
        /*002c*/ 	.word	0x00000000
        /*0030*/ 	.short	0x0001
        /*0032*/ 	.short	0x0008
        /*0034*/ 	.byte	0x00, 0xf4, 0x21, 0x00


	//----- nvinfo : EIATTR_KPARAM_INFO
	.align		4
.L_15:
        /*0038*/ 	.byte	0x04, 0x17
        /*003a*/ 	.short	(.L_17 - .L_16)
.L_16:
        /*003c*/ 	.word	0x00000000
        /*0040*/ 	.short	0x0000
        /*0042*/ 	.short	0x0000
        /*0044*/ 	.byte	0x00, 0xf4, 0x21, 0x00


	//----- nvinfo : EIATTR_SPARSE_MMA_MASK
	.align		4
.L_17:
        /*0048*/ 	.byte	0x03, 0x50
        /*004a*/ 	.short	0x0000


	//----- nvinfo : EIATTR_MAXREG_COUNT
	.align		4
        /*004c*/ 	.byte	0x03, 0x1b
        /*004e*/ 	.short	0x00ff


	//----- nvinfo : EIATTR_EXIT_INSTR_OFFSETS
	.align		4
        /*0050*/ 	.byte	0x04, 0x1c
        /*0052*/ 	.short	(.L_19 - .L_18)


	//   ....[0]....
.L_18:
        /*0054*/ 	.word	0x000006c0


	//   ....[1]....
        /*0058*/ 	.word	0x00000710


	//----- nvinfo : EIATTR_REQNTID
	.align		4
.L_19:
        /*005c*/ 	.byte	0x04, 0x10
        /*005e*/ 	.short	(.L_21 - .L_20)
.L_20:
        /*0060*/ 	.word	0x00000080
        /*0064*/ 	.word	0x00000001
        /*0068*/ 	.word	0x00000001


	//----- nvinfo : EIATTR_CBANK_PARAM_SIZE
	.align		4
.L_21:
        /*006c*/ 	.byte	0x03, 0x19
        /*006e*/ 	.short	0x0018


	//----- nvinfo : EIATTR_PARAM_CBANK
	.align		4
        /*0070*/ 	.byte	0x04, 0x0a
        /*0072*/ 	.short	(.L_23 - .L_22)
	.align		4
.L_22:
        /*0074*/ 	.word	index@(.nv.constant0.triton_poi_fused_convolution_18)
        /*0078*/ 	.short	0x0210
        /*007a*/ 	.short	0x0018


	//----- nvinfo : EIATTR_SW_WAR
	.align		4
.L_23:
        /*007c*/ 	.byte	0x04, 0x36
        /*007e*/ 	.short	(.L_25 - .L_24)
.L_24:
        /*0080*/ 	.word	0x00000008
.L_25:


//--------------------- .nv.callgraph             --------------------------
	.section	.nv.callgraph,"",@"SHT_CUDA_CALLGRAPH"
	.align	4
	.sectionentsize	8
	.align		4
        /*0000*/ 	.word	0x00000000
	.align		4
        /*0004*/ 	.word	0xffffffff
	.align		4
        /*0008*/ 	.word	0x00000000
	.align		4
        /*000c*/ 	.word	0xfffffffe
	.align		4
        /*0010*/ 	.word	0x00000000
	.align		4
        /*0014*/ 	.word	0xfffffffd
	.align		4
        /*0018*/ 	.word	0x00000000
	.align		4
        /*001c*/ 	.word	0xfffffffc


//--------------------- .text.triton_poi_fused_convolution_18 --------------------------
	.section	.text.triton_poi_fused_convolution_18,"ax",@progbits
	.sectionflags	@"SHF_BARRIERS=1"
	.align	128
        .global         triton_poi_fused_convolution_18
        .type           triton_poi_fused_convolution_18,@function
        .size           triton_poi_fused_convolution_18,(.L_x_1 - triton_poi_fused_convolution_18)
        .other          triton_poi_fused_convolution_18,@"STO_CUDA_ENTRY STV_DEFAULT"
triton_poi_fused_convolution_18:
.text.triton_poi_fused_convolution_18:
[----:B------:R-:W0:Y:S01]  /*0000*/  LDC R1, c[0x0][0x28] ;  /* 0x00000a00ff017b82 */ /* 0x000e220000000800 */
[----:B------:R-:W1:Y:S07]  /*0010*/  S2R R19, SR_CTAID.Z ;  /* 0x0000000000137919 */ /* 0x000e6e0000002700 */
[----:B------:R-:W1:Y:S01]  /*0020*/  S2UR UR4, SR_CTAID.Y ;  /* 0x00000000000479c3 */ /* 0x000e620000002600 */
[----:B------:R-:W-:Y:S01]  /*0030*/  IMAD.MOV.U32 R14, RZ, RZ, RZ ;  /* 0x000000ffff0e7224 */ /* 0x000fe200078e00ff */
[----:B------:R-:W-:Y:S01]  /*0040*/  ULDC.64 UR6, c[0x0][0x208] ;  /* 0x0000820000067ab9 */ /* 0x000fe20000000a00 */
[----:B------:R-:W2:Y:S01]  /*0050*/  S2R R15, SR_CTAID.X ;  /* 0x00000000000f7919 */ /* 0x000ea20000002500 */
[----:B------:R-:W3:Y:S04]  /*0060*/  S2R R18, SR_TID.X ;  /* 0x0000000000127919 */ /* 0x000ee80000002100 */
[----:B------:R-:W1:Y:S08]  /*0070*/  LDC R0, c[0x0][0x10] ;  /* 0x00000400ff007b82 */ /* 0x000e700000000800 */
[----:B------:R-:W4:Y:S01]  /*0080*/  LDC.64 R16, c[0x0][0x210] ;  /* 0x00008400ff107b82 */ /* 0x000f220000000a00 */
[----:B-1----:R-:W-:-:S02]  /*0090*/  IMAD R19, R19, R0, UR4 ;  /* 0x0000000413137e24 */ /* 0x002fc4000f8e0200 */
[----:B--2---:R-:W-:Y:S02]  /*00a0*/  IMAD.SHL.U32 R15, R15, 0x10, RZ ;  /* 0x000000100f0f7824 */ /* 0x004fe400078e00ff */
[----:B------:R-:W-:Y:S01]  /*00b0*/  IMAD.SHL.U32 R19, R19, 0x40, RZ ;  /* 0x0000004013137824 */ /* 0x000fe200078e00ff */
[----:B---3--:R-:W-:Y:S02]  /*00c0*/  SHF.R.U32.HI R0, RZ, 0x4, R18 ;  /* 0x00000004ff007819 */ /* 0x008fe40000011612 */
[----:B------:R-:W-:Y:S02]  /*00d0*/  LOP3.LUT R4, R15, 0xf, R18, 0xf8, !PT ;  /* 0x0000000f0f047812 */ /* 0x000fe400078ef812 */
[----:B------:R-:W-:Y:S02]  /*00e0*/  SGXT.U32 R0, R0, 0x3 ;  /* 0x000000030000781a */ /* 0x000fe40000000000 */
[----:B------:R-:W-:Y:S02]  /*00f0*/  ISETP.GE.AND P0, PT, R4, 0x9, PT ;  /* 0x000000090400780c */ /* 0x000fe40003f06270 */
[----:B------:R-:W-:-:S02]  /*0100*/  LOP3.LUT R3, R19, 0x8, R0, 0xfe, !PT ;  /* 0x0000000813037812 */ /* 0x000fc400078efe00 */
[----:B------:R-:W-:Y:S02]  /*0110*/  LOP3.LUT R2, R19, R0, RZ, 0xfc, !PT ;  /* 0x0000000013027212 */ /* 0x000fe400078efcff */
[C---:B------:R-:W-:Y:S01]  /*0120*/  ISETP.LT.AND P2, PT, R3.reuse, 0x40000, !P0 ;  /* 0x000400000300780c */ /* 0x040fe20004741270 */
[--C-:B------:R-:W-:Y:S01]  /*0130*/  IMAD R3, R3, 0x9, R4.reuse ;  /* 0x0000000903037824 */ /* 0x100fe200078e0204 */
[----:B------:R-:W-:Y:S01]  /*0140*/  LOP3.LUT R6, R19, 0x10, R0, 0xfe, !PT ;  /* 0x0000001013067812 */ /* 0x000fe200078efe00 */
[C---:B------:R-:W-:Y:S01]  /*0150*/  IMAD R5, R2.reuse, 0x9, R4 ;  /* 0x0000000902057824 */ /* 0x040fe200078e0204 */
[----:B------:R-:W-:Y:S02]  /*0160*/  LOP3.LUT R7, R19, 0x18, R0, 0xfe, !PT ;  /* 0x0000001813077812 */ /* 0x000fe400078efe00 */
[----:B------:R-:W-:Y:S01]  /*0170*/  ISETP.LT.AND P1, PT, R2, 0x40000, !P0 ;  /* 0x000400000200780c */ /* 0x000fe20004721270 */
[----:B----4-:R-:W-:Y:S01]  /*0180*/  IMAD.WIDE R2, R3, 0x4, R16 ;  /* 0x0000000403027825 */ /* 0x010fe200078e0210 */
[----:B------:R-:W-:-:S02]  /*0190*/  ISETP.LT.AND P6, PT, R6, 0x40000, !P0 ;  /* 0x000400000600780c */ /* 0x000fc400047c1270 */
[----:B------:R-:W-:Y:S02]  /*01a0*/  LOP3.LUT R8, R19, 0x20, R0, 0xfe, !PT ;  /* 0x0000002013087812 */ /* 0x000fe400078efe00 */
[----:B------:R-:W-:Y:S01]  /*01b0*/  ISETP.LT.AND P5, PT, R7, 0x40000, !P0 ;  /* 0x000400000700780c */ /* 0x000fe200047a1270 */
[----:B------:R1:W2:Y:S01]  /*01c0*/  @P2 LDG.E.EL R14, desc[UR6][R2.64] ;  /* 0x00000006020e2981 */ /* 0x0002a2000c2e1900 */
[----:B------:R-:W-:Y:S02]  /*01d0*/  LOP3.LUT R4, R19, 0x28, R0, 0xfe, !PT ;  /* 0x0000002813047812 */ /* 0x000fe400078efe00 */
[----:B------:R-:W-:Y:S02]  /*01e0*/  LOP3.LUT R6, R19, 0x30, R0, 0xfe, !PT ;  /* 0x0000003013067812 */ /* 0x000fe400078efe00 */
[----:B------:R-:W-:Y:S02]  /*01f0*/  LOP3.LUT R7, R19, 0x38, R0, 0xfe, !PT ;  /* 0x0000003813077812 */ /* 0x000fe400078efe00 */
[----:B------:R-:W-:-:S02]  /*0200*/  ISETP.LT.AND P4, PT, R8, 0x40000, !P0 ;  /* 0x000400000800780c */ /* 0x000fc40004781270 */
[----:B------:R-:W-:Y:S02]  /*0210*/  ISETP.LT.AND P3, PT, R4, 0x40000, !P0 ;  /* 0x000400000400780c */ /* 0x000fe40004761270 */
[----:B------:R-:W-:Y:S02]  /*0220*/  ISETP.LT.AND P2, PT, R6, 0x40000, !P0 ;  /* 0x000400000600780c */ /* 0x000fe40004741270 */
[----:B------:R-:W-:Y:S01]  /*0230*/  ISETP.LT.AND P0, PT, R7, 0x40000, !P0 ;  /* 0x000400000700780c */ /* 0x000fe20004701270 */
[C---:B------:R-:W-:Y:S02]  /*0240*/  VIADD R7, R5.reuse, 0x90 ;  /* 0x0000009005077836 */ /* 0x040fe40000000000 */
[C---:B------:R-:W-:Y:S02]  /*0250*/  VIADD R9, R5.reuse, 0xd8 ;  /* 0x000000d805097836 */ /* 0x040fe40000000000 */
[C---:B------:R-:W-:Y:S02]  /*0260*/  VIADD R11, R5.reuse, 0x120 ;  /* 0x00000120050b7836 */ /* 0x040fe40000000000 */
[----:B------:R-:W-:-:S02]  /*0270*/  VIADD R13, R5, 0x168 ;  /* 0x00000168050d7836 */ /* 0x000fc40000000000 */
[C---:B------:R-:W-:Y:S02]  /*0280*/  VIADD R23, R5.reuse, 0x1b0 ;  /* 0x000001b005177836 */ /* 0x040fe40000000000 */
[C---:B------:R-:W-:Y:S02]  /*0290*/  VIADD R25, R5.reuse, 0x1f8 ;  /* 0x000001f805197836 */ /* 0x040fe40000000000 */
[----:B-1----:R-:W-:-:S04]  /*02a0*/  IMAD.WIDE R2, R5, 0x4, R16 ;  /* 0x0000000405027825 */ /* 0x002fc800078e0210 */
[----:B------:R-:W-:-:S04]  /*02b0*/  IMAD.WIDE R4, R7, 0x4, R16 ;  /* 0x0000000407047825 */ /* 0x000fc800078e0210 */
[----:B------:R-:W-:-:S04]  /*02c0*/  IMAD.WIDE R6, R9, 0x4, R16 ;  /* 0x0000000409067825 */ /* 0x000fc800078e0210 */
[----:B------:R-:W-:Y:S01]  /*02d0*/  IMAD.WIDE R8, R11, 0x4, R16 ;  /* 0x000000040b087825 */ /* 0x000fe200078e0210 */
[----:B------:R-:W-:-:S03]  /*02e0*/  CS2R R20, SRZ ;  /* 0x0000000000147805 */ /* 0x000fc6000001ff00 */
[----:B------:R-:W-:-:S03]  /*02f0*/  IMAD.WIDE R10, R13, 0x4, R16 ;  /* 0x000000040d0a7825 */ /* 0x000fc600078e0210 */
[----:B------:R1:W3:Y:S01]  /*0300*/  @P6 LDG.E.EL R20, desc[UR6][R4.64] ;  /* 0x0000000604146981 */ /* 0x0002e2000c2e1900 */
[--C-:B------:R-:W-:Y:S01]  /*0310*/  IMAD.WIDE R12, R23, 0x4, R16.reuse ;  /* 0x00000004170c7825 */ /* 0x100fe200078e0210 */
[----:B------:R-:W-:Y:S02]  /*0320*/  CS2R R22, SRZ ;  /* 0x0000000000167805 */ /* 0x000fe4000001ff00 */
[----:B------:R-:W4:Y:S01]  /*0330*/  @P5 LDG.E.EL R21, desc[UR6][R6.64] ;  /* 0x0000000606155981 */ /* 0x000f22000c2e1900 */
[----:B------:R-:W-:Y:S01]  /*0340*/  IMAD.WIDE R16, R25, 0x4, R16 ;  /* 0x0000000419107825 */ /* 0x000fe200078e0210 */
[----:B------:R-:W-:Y:S02]  /*0350*/  CS2R R24, SRZ ;  /* 0x0000000000187805 */ /* 0x000fe4000001ff00 */
[----:B------:R-:W5:Y:S01]  /*0360*/  @P4 LDG.E.EL R22, desc[UR6][R8.64] ;  /* 0x0000000608164981 */ /* 0x000f62000c2e1900 */
[----:B------:R-:W-:-:S03]  /*0370*/  IMAD.MOV.U32 R26, RZ, RZ, RZ ;  /* 0x000000ffff1a7224 */ /* 0x000fc600078e00ff */
[----:B------:R-:W5:Y:S04]  /*0380*/  @P3 LDG.E.EL R24, desc[UR6][R10.64] ;  /* 0x000000060a183981 */ /* 0x000f68000c2e1900 */
[----:B------:R1:W5:Y:S04]  /*0390*/  @P2 LDG.E.EL R23, desc[UR6][R12.64] ;  /* 0x000000060c172981 */ /* 0x000368000c2e1900 */
[----:B------:R1:W5:Y:S04]  /*03a0*/  @P1 LDG.E.EL R25, desc[UR6][R2.64] ;  /* 0x0000000602191981 */ /* 0x000368000c2e1900 */
[----:B------:R-:W5:Y:S01]  /*03b0*/  @P0 LDG.E.EL R26, desc[UR6][R16.64] ;  /* 0x00000006101a0981 */ /* 0x000f62000c2e1900 */
[----:B------:R-:W1:Y:S01]  /*03c0*/  S2R R27, SR_TID.X ;  /* 0x00000000001b7919 */ /* 0x000e620000002100 */
[----:B------:R-:W1:Y:S01]  /*03d0*/  S2UR UR5, SR_CgaCtaId ;  /* 0x00000000000579c3 */ /* 0x000e620000008800 */
[----:B------:R-:W-:-:S02]  /*03e0*/  UMOV UR4, 0x400 ;  /* 0x0000040000047882 */ /* 0x000fc40000000000 */
[----:B01----:R-:W-:Y:S01]  /*03f0*/  UPRMT UR4, UR5, 0x654, UR4 ;  /* 0x0000065405047896 */ /* 0x003fe20008000004 */
[----:B------:R-:W-:Y:S01]  /*0400*/  IMAD.SHL.U32 R4, R27, 0x40, RZ ;  /* 0x000000401b047824 */ /* 0x000fe200078e00ff */
[----:B------:R-:W-:-:S04]  /*0410*/  SHF.R.U32.HI R5, RZ, 0x4, R27 ;  /* 0x00000004ff057819 */ /* 0x000fc8000001161b */
[----:B------:R-:W-:Y:S02]  /*0420*/  SGXT.U32 R5, R5, 0x3 ;  /* 0x000000030505781a */ /* 0x000fe40000000000 */
[----:B------:R-:W-:-:S04]  /*0430*/  LOP3.LUT R4, R4, 0x3c0, RZ, 0xc0, !PT ;  /* 0x000003c004047812 */ /* 0x000fc800078ec0ff */
[C---:B------:R-:W-:Y:S02]  /*0440*/  LOP3.LUT R5, R4.reuse, R5, RZ, 0xfc, !PT ;  /* 0x0000000504057212 */ /* 0x040fe400078efcff */
[----:B------:R-:W-:-:S05]  /*0450*/  LEA.HI R4, R4, UR4, RZ, 0x1e ;  /* 0x0000000404047c11 */ /* 0x000fca000f8ff0ff */
[----:B------:R-:W-:Y:S01]  /*0460*/  IMAD R13, R5, 0x4, R4 ;  /* 0x00000004050d7824 */ /* 0x000fe200078e0204 */
[C---:B------:R-:W-:Y:S01]  /*0470*/  LOP3.LUT R2, R27.reuse, 0x70, RZ, 0xc0, !PT ;  /* 0x000000701b027812 */ /* 0x040fe200078ec0ff */
[----:B------:R-:W-:-:S04]  /*0480*/  IMAD.SHL.U32 R8, R27, 0x4, RZ ;  /* 0x000000041b087824 */ /* 0x000fc800078e00ff */
[----:B------:R-:W-:Y:S01]  /*0490*/  VIADD R3, R2, UR4 ;  /* 0x0000000402037c36 */ /* 0x000fe20008000000 */
[----:B------:R-:W-:-:S05]  /*04a0*/  LOP3.LUT R8, R8, 0x1fc, RZ, 0xc0, !PT ;  /* 0x000001fc08087812 */ /* 0x000fca00078ec0ff */
[----:B------:R-:W-:Y:S02]  /*04b0*/  IMAD R4, R8, 0x4, R3 ;  /* 0x0000000408047824 */ /* 0x000fe400078e0203 */
[----:B------:R-:W-:Y:S01]  /*04c0*/  IMAD.SHL.U32 R18, R18, 0x4, RZ ;  /* 0x0000000412127824 */ /* 0x000fe200078e00ff */
[----:B------:R-:W0:Y:S04]  /*04d0*/  LDC.64 R2, c[0x0][0x218] ;  /* 0x00008600ff027b82 */ /* 0x000e280000000a00 */
[----:B------:R-:W-:-:S04]  /*04e0*/  LOP3.LUT R18, R19, 0x3c, R18, 0xf8, !PT ;  /* 0x0000003c13127812 */ /* 0x000fc800078ef812 */
[----:B------:R-:W-:-:S04]  /*04f0*/  SHF.R.S32.HI R9, RZ, 0x1f, R18 ;  /* 0x0000001fff097819 */ /* 0x000fc80000011412 */
[----:B------:R-:W-:-:S04]  /*0500*/  LEA.HI R9, R9, R18, RZ, 0x9 ;  /* 0x0000001209097211 */ /* 0x000fc800078f48ff */
[----:B------:R-:W-:Y:S02]  /*0510*/  LOP3.LUT R11, R9, 0xfffffe00, RZ, 0xc0, !PT ;  /* 0xfffffe00090b7812 */ /* 0x000fe400078ec0ff */
[----:B------:R-:W-:Y:S02]  /*0520*/  SHF.R.S32.HI R10, RZ, 0x9, R9 ;  /* 0x00000009ff0a7819 */ /* 0x000fe40000011409 */
[C---:B------:R-:W-:Y:S01]  /*0530*/  ISETP.GE.AND P0, PT, R18.reuse, 0x40000, PT ;  /* 0x000400001200780c */ /* 0x040fe20003f06270 */
[----:B------:R-:W-:Y:S01]  /*0540*/  IMAD.IADD R11, R18, 0x1, -R11 ;  /* 0x00000001120b7824 */ /* 0x000fe200078e0a0b */
[----:B------:R-:W-:Y:S02]  /*0550*/  LOP3.LUT R9, R15, R0, RZ, 0xfc, !PT ;  /* 0x000000000f097212 */ /* 0x000fe400078efcff */
[----:B------:R-:W-:Y:S01]  /*0560*/  LOP3.LUT R0, R15, 0x8, R0, 0xfe, !PT ;  /* 0x000000080f007812 */ /* 0x000fe200078efe00 */
[----:B------:R-:W-:Y:S01]  /*0570*/  IMAD R12, R10, 0x1200, R11 ;  /* 0x000012000a0c7824 */ /* 0x000fe200078e020b */
[----:B------:R-:W-:-:S02]  /*0580*/  ISETP.LT.AND P1, PT, R9, 0x9, !P0 ;  /* 0x000000090900780c */ /* 0x000fc40004721270 */
[----:B------:R-:W-:Y:S01]  /*0590*/  ISETP.LT.AND P0, PT, R0, 0x9, !P0 ;  /* 0x000000090000780c */ /* 0x000fe20004701270 */
[----:B------:R-:W-:-:S04]  /*05a0*/  IMAD R11, R9, 0x200, R12 ;  /* 0x00000200090b7824 */ /* 0x000fc800078e020c */
[----:B0-----:R-:W-:Y:S01]  /*05b0*/  IMAD.WIDE R10, R11, 0x4, R2 ;  /* 0x000000040b0a7825 */ /* 0x001fe200078e0202 */
[----:B--2---:R-:W-:Y:S04]  /*05c0*/  STS [R13+0x20], R14 ;  /* 0x0000200e0d007388 */ /* 0x004fe80000000800 */
[----:B---3--:R-:W-:Y:S04]  /*05d0*/  STS [R13+0x40], R20 ;  /* 0x000040140d007388 */ /* 0x008fe80000000800 */
[----:B----4-:R-:W-:Y:S04]  /*05e0*/  STS [R13+0x60], R21 ;  /* 0x000060150d007388 */ /* 0x010fe80000000800 */
[----:B-----5:R-:W-:Y:S04]  /*05f0*/  STS [R13+0x80], R22 ;  /* 0x000080160d007388 */ /* 0x020fe80000000800 */
[----:B------:R-:W-:Y:S04]  /*0600*/  STS [R13+0xa0], R24 ;  /* 0x0000a0180d007388 */ /* 0x000fe80000000800 */
[----:B------:R-:W-:Y:S04]  /*0610*/  STS [R13+0xc0], R23 ;  /* 0x0000c0170d007388 */ /* 0x000fe80000000800 */
[----:B------:R-:W-:Y:S04]  /*0620*/  STS [R13], R25 ;  /* 0x000000190d007388 */ /* 0x000fe80000000800 */
[----:B------:R0:W-:Y:S01]  /*0630*/  STS [R13+0xe0], R26 ;  /* 0x0000e01a0d007388 */ /* 0x0001e20000000800 */
[----:B------:R-:W-:Y:S06]  /*0640*/  BAR.SYNC.DEFER_BLOCKING 0x0 ;  /* 0x0000000000007b1d */ /* 0x000fec0000010000 */
[----:B------:R-:W1:Y:S01]  /*0650*/  LDS.128 R4, [R4] ;  /* 0x0000000004047984 */ /* 0x000e620000000c00 */
[----:B0-----:R-:W-:-:S04]  /*0660*/  LOP3.LUT R13, R8, 0x200, RZ, 0xfc, !PT ;  /* 0x00000200080d7812 */ /* 0x001fc800078efcff */
[----:B------:R-:W-:-:S04]  /*0670*/  SHF.R.U32.HI R13, RZ, 0x2, R13 ;  /* 0x00000002ff0d7819 */ /* 0x000fc8000001160d */
[----:B------:R-:W-:-:S05]  /*0680*/  LOP3.LUT R13, R13, 0xf0, RZ, 0xc0, !PT ;  /* 0x000000f00d0d7812 */ /* 0x000fca00078ec0ff */
[----:B------:R-:W-:-:S04]  /*0690*/  VIADD R13, R13, UR4 ;  /* 0x000000040d0d7c36 */ /* 0x000fc80008000000 */
[----:B------:R-:W-:Y:S01]  /*06a0*/  IMAD R13, R8, 0x4, R13 ;  /* 0x00000004080d7824 */ /* 0x000fe200078e020d */
[----:B-1----:R0:W-:Y:S02]  /*06b0*/  @P1 STG.E.128 desc[UR6][R10.64], R4 ;  /* 0x000000040a001986 */ /* 0x0021e4000c101d06 */
[----:B0-----:R-:W-:Y:S05]  /*06c0*/  @!P0 EXIT ;  /* 0x000000000000894d */ /* 0x001fea0003800000 */
[----:B0-----:R-:W0:Y:S01]  /*06d0*/  LDS.128 R8, [R13+0x800] ;  /* 0x000800000d087984 */ /* 0x001e220000000c00 */
[----:B------:R-:W-:-:S04]  /*06e0*/  IMAD R5, R0, 0x200, R12 ;  /* 0x0000020000057824 */ /* 0x000fc800078e020c */
[----:B------:R-:W-:-:S05]  /*06f0*/  IMAD.WIDE R2, R5, 0x4, R2 ;  /* 0x0000000405027825 */ /* 0x000fca00078e0202 */
[----:B0-----:R-:W-:Y:S01]  /*0700*/  STG.E.128 desc[UR6][R2.64], R8 ;  /* 0x0000000802007986 */ /* 0x001fe2000c101d06 */
[----:B------:R-:W-:Y:S05]  /*0710*/  EXIT ;  /* 0x000000000000794d */ /* 0x000fea0003800000 */
.L_x_0:
[----:B------:R-:W-:-:S00]  /*0720*/  BRA `(.L_x_0) ;  /* 0xfffffffc00fc7947 */ /* 0x000fc0000383ffff */
[----:B------:R-:W-:-:S00]  /*0730*/  NOP ;  /* 0x0000000000007918 */ /* 0x000fc00000000000 */
        /* <DEDUP_REMOVED lines=12> */
.L_x_1:


//--------------------- .nv.shared.triton_poi_fused_convolution_18 --------------------------
	.section	.nv.shared.triton_poi_fused_convolution_18,"aw",@nobits
	.sectionflags	@""
	.align	16
	.zero		1024


//--------------------- .nv.constant0.triton_poi_fused_convolution_18 --------------------------
	.section	.nv.constant0.triton_poi_fused_convolution_18,"a",@progbits
	.sectionflags	@""
	.align	4
.nv.constant0.triton_poi_fused_convolution_18:
	.zero		552
